//
// Generated by NVIDIA NVVM Compiler
//
// Compiler Build ID: CL-36424714
// Cuda compilation tools, release 13.0, V13.0.88
// Based on NVVM 20.0.0
//

.version 9.0
.target sm_100
.address_size 64

	// .globl	_Z12sumArraysGPUPfS_S_

.visible .entry _Z12sumArraysGPUPfS_S_(
	.param .u64 .ptr .align 1 _Z12sumArraysGPUPfS_S__param_0,
	.param .u64 .ptr .align 1 _Z12sumArraysGPUPfS_S__param_1,
	.param .u64 .ptr .align 1 _Z12sumArraysGPUPfS_S__param_2
)
{
	.reg .b32 	%r<5>;
	.reg .b32 	%f<4>;
	.reg .b64 	%rd<11>;

	ld.param.u64 	%rd1, [_Z12sumArraysGPUPfS_S__param_0];
	ld.param.u64 	%rd2, [_Z12sumArraysGPUPfS_S__param_1];
	ld.param.u64 	%rd3, [_Z12sumArraysGPUPfS_S__param_2];
	cvta.to.global.u64 	%rd4, %rd3;
	cvta.to.global.u64 	%rd5, %rd2;
	cvta.to.global.u64 	%rd6, %rd1;
	mov.u32 	%r1, %tid.x;
	mov.u32 	%r2, %ctaid.x;
	mov.u32 	%r3, %nctaid.x;
	mad.lo.s32 	%r4, %r2, %r3, %r1;
	mul.wide.s32 	%rd7, %r4, 4;
	add.s64 	%rd8, %rd6, %rd7;
	ld.global.f32 	%f1, [%rd8];
	add.s64 	%rd9, %rd5, %rd7;
	ld.global.f32 	%f2, [%rd9];
	add.f32 	%f3, %f1, %f2;
	add.s64 	%rd10, %rd4, %rd7;
	st.global.f32 	[%rd10], %f3;
	ret;

}


// ===== COMPILED SASS (sm_100) =====

	.target	sm_100

	.elftype	@"ET_EXEC"


//--------------------- .note.nv.tkinfo           --------------------------
	.section	.note.nv.tkinfo,"",@"SHT_NOTE"
	.sectionflags	@"SHF_NOTE_NV_TKINFO"
	.tkinfo
        /*0018*/ 	.word	0x00000002
        /*0030*/ 	.string	""
        /*0030*/ 	.string	"ptxas"
        /*0030*/ 	.string	"Cuda compilation tools, release 13.0, V13.0.88"
        /*0030*/ 	.string	"Build cuda_13.0.r13.0/compiler.36424714_0"
        /*0030*/ 	.string	"-arch sm_100 -m 64 "



//--------------------- .note.nv.cuinfo           --------------------------
	.section	.note.nv.cuinfo,"",@"SHT_NOTE"
	.sectionflags	@"SHF_NOTE_NV_CUINFO"
        /*0018*/ 	.short	0x0002
        /*001a*/ 	.short	0x0064
        /*001c*/ 	.short	0x0082
	.zero		2


//--------------------- .nv.info                  --------------------------
	.section	.nv.info,"",@"SHT_CUDA_INFO"
	.align	4


	//----- nvinfo : EIATTR_REGCOUNT
	.align		4
        /*0000*/ 	.byte	0x04, 0x2f
        /*0002*/ 	.short	(.L_1 - .L_0)
	.align		4
.L_0:
        /*0004*/ 	.word	index@(_Z12sumArraysGPUPfS_S_)
        /*0008*/ 	.word	0x0000000c


	//----- nvinfo : EIATTR_FRAME_SIZE
	.align		4
.L_1:
        /*000c*/ 	.byte	0x04, 0x11
        /*000e*/ 	.short	(.L_3 - .L_2)
	.align		4
.L_2:
        /*0010*/ 	.word	index@(_Z12sumArraysGPUPfS_S_)
        /*0014*/ 	.word	0x00000000


	//----- nvinfo : EIATTR_MIN_STACK_SIZE
	.align		4
.L_3:
        /*0018*/ 	.byte	0x04, 0x12
        /*001a*/ 	.short	(.L_5 - .L_4)
	.align		4
.L_4:
        /*001c*/ 	.word	index@(_Z12sumArraysGPUPfS_S_)
        /*0020*/ 	.word	0x00000000
.L_5:


//--------------------- .nv.compat                --------------------------
	.section	.nv.compat,"",@"SHT_CUDA_COMPAT_INFO"
	.align	4
        /*0000*/ 	.byte	0x02, 0x09, 0x00, 0x00, 0x02, 0x02, 0x01, 0x00, 0x02, 0x05, 0x05, 0x00, 0x03, 0x07, 0x01, 0x01
        /*0010*/ 	.byte	0x02, 0x03, 0x00, 0x00, 0x02, 0x06, 0x01, 0x00, 0x04, 0x0b, 0x08, 0x00, 0x09, 0x00, 0x00, 0x00
        /*0020*/ 	.byte	0x00, 0x00, 0x00, 0x00


//--------------------- .nv.info._Z12sumArraysGPUPfS_S_ --------------------------
	.section	.nv.info._Z12sumArraysGPUPfS_S_,"",@"SHT_CUDA_INFO"
	.sectionflags	@""
	.align	4


	//----- nvinfo : EIATTR_CUDA_API_VERSION
	.align		4
        /*0000*/ 	.byte	0x04, 0x37
        /*0002*/ 	.short	(.L_7 - .L_6)
.L_6:
        /*0004*/ 	.word	0x00000082


	//----- nvinfo : EIATTR_KPARAM_INFO
	.align		4
.L_7:
        /*0008*/ 	.byte	0x04, 0x17
        /*000a*/ 	.short	(.L_9 - .L_8)
.L_8:
        /*000c*/ 	.word	0x00000000
        /*0010*/ 	.short	0x0002
        /*0012*/ 	.short	0x0010
        /*0014*/ 	.byte	0x00, 0xf5, 0x21, 0x00


	//----- nvinfo : EIATTR_KPARAM_INFO
	.align		4
.L_9:
        /*0018*/ 	.byte	0x04, 0x17
        /*001a*/ 	.short	(.L_11 - .L_10)
.L_10:
        /*001c*/ 	.word	0x00000000
        /*0020*/ 	.short	0x0001
        /*0022*/ 	.short	0x0008
        /*0024*/ 	.byte	0x00, 0xf5, 0x21, 0x00


	//----- nvinfo : EIATTR_KPARAM_INFO
	.align		4
.L_11:
        /*0028*/ 	.byte	0x04, 0x17
        /*002a*/ 	.short	(.L_13 - .L_12)
.L_12:
        /*002c*/ 	.word	0x00000000
        /*0030*/ 	.short	0x0000
        /*0032*/ 	.short	0x0000
        /*0034*/ 	.byte	0x00, 0xf5, 0x21, 0x00


	//----- nvinfo : EIATTR_SPARSE_MMA_MASK
	.align		4
.L_13:
        /*0038*/ 	.byte	0x03, 0x50
        /*003a*/ 	.short	0x0000


	//----- nvinfo : EIATTR_MAXREG_COUNT
	.align		4
        /*003c*/ 	.byte	0x03, 0x1b
        /*003e*/ 	.short	0x00ff


	//----- nvinfo : EIATTR_MERCURY_ISA_VERSION
	.align		4
        /*0040*/ 	.byte	0x03, 0x5f
        /*0042*/ 	.short	0x0101


	//----- nvinfo : EIATTR_VRC_CTA_INIT_COUNT
	.align		4
        /*0044*/ 	.byte	0x02, 0x4a
	.zero		1
	.zero		1


	//----- nvinfo : EIATTR_EXIT_INSTR_OFFSETS
	.align		4
        /*0048*/ 	.byte	0x04, 0x1c
        /*004a*/ 	.short	(.L_15 - .L_14)


	//   ....[0]....
.L_14:
        /*004c*/ 	.word	0x00000100


	//----- nvinfo : EIATTR_CBANK_PARAM_SIZE
	.align		4
.L_15:
        /*0050*/ 	.byte	0x03, 0x19
        /*0052*/ 	.short	0x0018


	//----- nvinfo : EIATTR_PARAM_CBANK
	.align		4
        /*0054*/ 	.byte	0x04, 0x0a
        /*0056*/ 	.short	(.L_17 - .L_16)
	.align		4
.L_16:
        /*0058*/ 	.word	index@(.nv.constant0._Z12sumArraysGPUPfS_S_)
        /*005c*/ 	.short	0x0380
        /*005e*/ 	.short	0x0018


	//----- nvinfo : EIATTR_SW_WAR
	.align		4
.L_17:
        /*0060*/ 	.byte	0x04, 0x36
        /*0062*/ 	.short	(.L_19 - .L_18)
.L_18:
        /*0064*/ 	.word	0x00000008
.L_19:


//--------------------- .nv.callgraph             --------------------------
	.section	.nv.callgraph,"",@"SHT_CUDA_CALLGRAPH"
	.align	4
	.sectionentsize	8
	.align		4
        /*0000*/ 	.word	0x00000000
	.align		4
        /*0004*/ 	.word	0xffffffff
	.align		4
        /*0008*/ 	.word	0x00000000
	.align		4
        /*000c*/ 	.word	0xfffffffe
	.align		4
        /*0010*/ 	.word	0x00000000
	.align		4
        /*0014*/ 	.word	0xfffffffd
	.align		4
        /*0018*/ 	.word	0x00000000
	.align		4
        /*001c*/ 	.word	0xfffffffc


//--------------------- .text._Z12sumArraysGPUPfS_S_ --------------------------
	.section	.text._Z12sumArraysGPUPfS_S_,"ax",@progbits
	.align	128
        .global         _Z12sumArraysGPUPfS_S_
        .type           _Z12sumArraysGPUPfS_S_,@function
        .size           _Z12sumArraysGPUPfS_S_,(.L_x_1 - _Z12sumArraysGPUPfS_S_)
        .other          _Z12sumArraysGPUPfS_S_,@"STO_CUDA_ENTRY STV_DEFAULT"
_Z12sumArraysGPUPfS_S_:
.text._Z12sumArraysGPUPfS_S_:
[----:B------:R-:W-:Y:S01]  /*0000*/  LDC R1, c[0x0][0x37c] ;  /* 0x0000df00ff017b82 */ /* 0x000fe20000000800 */
[----:B------:R-:W0:Y:S07]  /*0010*/  S2R R9, SR_TID.X ;  /* 0x0000000000097919 */ /* 0x000e2e0000002100 */
[----:B------:R-:W0:Y:S01]  /*0020*/  S2UR UR6, SR_CTAID.X ;  /* 0x00000000000679c3 */ /* 0x000e220000002500 */
[----:B------:R-:W1:Y:S07]  /*0030*/  LDCU.64 UR4, c[0x0][0x358] ;  /* 0x00006b00ff0477ac */ /* 0x000e6e0008000a00 */
[----:B------:R-:W0:Y:S08]  /*0040*/  LDC R0, c[0x0][0x370] ;  /* 0x0000dc00ff007b82 */ /* 0x000e300000000800 */
[----:B------:R-:W2:Y:S08]  /*0050*/  LDC.64 R2, c[0x0][0x380] ;  /* 0x0000e000ff027b82 */ /* 0x000eb00000000a00 */
[----:B------:R-:W3:Y:S01]  /*0060*/  LDC.64 R4, c[0x0][0x388] ;  /* 0x0000e200ff047b82 */ /* 0x000ee20000000a00 */
[----:B0-----:R-:W-:-:S07]  /*0070*/  IMAD R9, R0, UR6, R9 ;  /* 0x0000000600097c24 */ /* 0x001fce000f8e0209 */
[----:B------:R-:W0:Y:S01]  /*0080*/  LDC.64 R6, c[0x0][0x390] ;  /* 0x0000e400ff067b82 */ /* 0x000e220000000a00 */
[----:B--2---:R-:W-:-:S06]  /*0090*/  IMAD.WIDE R2, R9, 0x4, R2 ;  /* 0x0000000409027825 */ /* 0x004fcc00078e0202 */
[----:B-1----:R-:W2:Y:S01]  /*00a0*/  LDG.E R2, desc[UR4][R2.64] ;  /* 0x0000000402027981 */ /* 0x002ea2000c1e1900 */
[----:B---3--:R-:W-:-:S06]  /*00b0*/  IMAD.WIDE R4, R9, 0x4, R4 ;  /* 0x0000000409047825 */ /* 0x008fcc00078e0204 */
[----:B------:R-:W2:Y:S01]  /*00c0*/  LDG.E R5, desc[UR4][R4.64] ;  /* 0x0000000404057981 */ /* 0x000ea2000c1e1900 */
[----:B0-----:R-:W-:-:S04]  /*00d0*/  IMAD.WIDE R6, R9, 0x4, R6 ;  /* 0x0000000409067825 */ /* 0x001fc800078e0206 */
[----:B--2---:R-:W-:-:S05]  /*00e0*/  FADD R9, R2, R5 ;  /* 0x0000000502097221 */ /* 0x004fca0000000000 */
[----:B------:R-:W-:Y:S01]  /*00f0*/  STG.E desc[UR4][R6.64], R9 ;  /* 0x0000000906007986 */ /* 0x000fe2000c101904 */
[----:B------:R-:W-:Y:S05]  /*0100*/  EXIT ;  /* 0x000000000000794d */ /* 0x000fea0003800000 */
.L_x_0:
[----:B------:R-:W-:-:S00]  /*0110*/  BRA `(.L_x_0) ;  /* 0xfffffffc00fc7947 */ /* 0x000fc0000383ffff */
[----:B------:R-:W-:-:S00]  /*0120*/  NOP ;  /* 0x0000000000007918 */ /* 0x000fc00000000000 */
        /* <DEDUP_REMOVED lines=13> */
.L_x_1:


//--------------------- .nv.shared.reserved.0     --------------------------
	.section	.nv.shared.reserved.0,"aw",@nobits
	.weak		__nv_reservedSMEM_offset_0_alias
	.size		__nv_reservedSMEM_offset_0_alias, 0, 64
	.other		__nv_reservedSMEM_offset_0_alias,@"STO_CUDA_RESERVED_SHARED STV_DEFAULT"
__nv_reservedSMEM_offset_0_alias:
	.zero		0
	.zero		64


//--------------------- .nv.constant0._Z12sumArraysGPUPfS_S_ --------------------------
	.section	.nv.constant0._Z12sumArraysGPUPfS_S_,"a",@progbits
	.sectionflags	@""
	.align	4
.nv.constant0._Z12sumArraysGPUPfS_S_:
	.zero		920


//--------------------- SYMBOLS --------------------------

	.type		.nv.reservedSmem.offset0,@object
	.size		.nv.reservedSmem.offset0,0x4
